//
// Generated by NVIDIA NVVM Compiler
//
// Compiler Build ID: CL-36424714
// Cuda compilation tools, release 13.0, V13.0.88
// Based on NVVM 20.0.0
//

.version 9.0
.target sm_100
.address_size 64

	// .globl	_Z19matrix_multi_globalPKiS0_Piiii

.visible .entry _Z19matrix_multi_globalPKiS0_Piiii(
	.param .u64 .ptr .align 1 _Z19matrix_multi_globalPKiS0_Piiii_param_0,
	.param .u64 .ptr .align 1 _Z19matrix_multi_globalPKiS0_Piiii_param_1,
	.param .u64 .ptr .align 1 _Z19matrix_multi_globalPKiS0_Piiii_param_2,
	.param .u32 _Z19matrix_multi_globalPKiS0_Piiii_param_3,
	.param .u32 _Z19matrix_multi_globalPKiS0_Piiii_param_4,
	.param .u32 _Z19matrix_multi_globalPKiS0_Piiii_param_5
)
{
	.reg .pred 	%p<13>;
	.reg .b32 	%r<109>;
	.reg .b64 	%rd<53>;

	ld.param.u64 	%rd7, [_Z19matrix_multi_globalPKiS0_Piiii_param_0];
	ld.param.u64 	%rd8, [_Z19matrix_multi_globalPKiS0_Piiii_param_1];
	ld.param.u64 	%rd6, [_Z19matrix_multi_globalPKiS0_Piiii_param_2];
	ld.param.u32 	%r32, [_Z19matrix_multi_globalPKiS0_Piiii_param_3];
	ld.param.u32 	%r30, [_Z19matrix_multi_globalPKiS0_Piiii_param_4];
	ld.param.u32 	%r31, [_Z19matrix_multi_globalPKiS0_Piiii_param_5];
	cvta.to.global.u64 	%rd1, %rd8;
	cvta.to.global.u64 	%rd2, %rd7;
	mov.u32 	%r34, %ntid.x;
	mov.u32 	%r35, %ctaid.x;
	mov.u32 	%r36, %tid.x;
	mad.lo.s32 	%r1, %r34, %r35, %r36;
	mov.u32 	%r37, %ntid.y;
	mov.u32 	%r38, %ctaid.y;
	mov.u32 	%r39, %tid.y;
	mad.lo.s32 	%r40, %r37, %r38, %r39;
	setp.ge.s32 	%p1, %r1, %r31;
	setp.ge.s32 	%p2, %r40, %r32;
	or.pred  	%p3, %p1, %p2;
	@%p3 bra 	$L__BB0_14;
	setp.lt.s32 	%p4, %r30, 1;
	mov.b32 	%r108, 0;
	@%p4 bra 	$L__BB0_13;
	mul.lo.s32 	%r3, %r30, %r40;
	and.b32  	%r4, %r30, 7;
	setp.lt.u32 	%p5, %r30, 8;
	mov.b32 	%r103, 0;
	mov.u32 	%r108, %r103;
	@%p5 bra 	$L__BB0_5;
	and.b32  	%r103, %r30, 2147483640;
	neg.s32 	%r97, %r103;
	shl.b32 	%r7, %r31, 3;
	mul.wide.u32 	%rd9, %r3, 4;
	add.s64 	%rd10, %rd9, %rd2;
	add.s64 	%rd52, %rd10, 16;
	mov.b32 	%r108, 0;
	mul.wide.s32 	%rd13, %r31, 4;
	mov.u32 	%r96, %r1;
$L__BB0_4:
	.pragma "nounroll";
	ld.global.u32 	%r45, [%rd52+-16];
	mul.wide.s32 	%rd11, %r96, 4;
	add.s64 	%rd12, %rd1, %rd11;
	ld.global.u32 	%r46, [%rd12];
	mad.lo.s32 	%r47, %r46, %r45, %r108;
	ld.global.u32 	%r48, [%rd52+-12];
	add.s64 	%rd14, %rd12, %rd13;
	ld.global.u32 	%r49, [%rd14];
	mad.lo.s32 	%r50, %r49, %r48, %r47;
	ld.global.u32 	%r51, [%rd52+-8];
	add.s64 	%rd15, %rd14, %rd13;
	ld.global.u32 	%r52, [%rd15];
	mad.lo.s32 	%r53, %r52, %r51, %r50;
	ld.global.u32 	%r54, [%rd52+-4];
	add.s64 	%rd16, %rd15, %rd13;
	ld.global.u32 	%r55, [%rd16];
	mad.lo.s32 	%r56, %r55, %r54, %r53;
	ld.global.u32 	%r57, [%rd52];
	add.s64 	%rd17, %rd16, %rd13;
	ld.global.u32 	%r58, [%rd17];
	mad.lo.s32 	%r59, %r58, %r57, %r56;
	ld.global.u32 	%r60, [%rd52+4];
	add.s64 	%rd18, %rd17, %rd13;
	ld.global.u32 	%r61, [%rd18];
	mad.lo.s32 	%r62, %r61, %r60, %r59;
	ld.global.u32 	%r63, [%rd52+8];
	add.s64 	%rd19, %rd18, %rd13;
	ld.global.u32 	%r64, [%rd19];
	mad.lo.s32 	%r65, %r64, %r63, %r62;
	ld.global.u32 	%r66, [%rd52+12];
	add.s64 	%rd20, %rd19, %rd13;
	ld.global.u32 	%r67, [%rd20];
	mad.lo.s32 	%r108, %r67, %r66, %r65;
	add.s32 	%r97, %r97, 8;
	add.s32 	%r96, %r96, %r7;
	add.s64 	%rd52, %rd52, 32;
	setp.ne.s32 	%p6, %r97, 0;
	@%p6 bra 	$L__BB0_4;
$L__BB0_5:
	setp.eq.s32 	%p7, %r4, 0;
	@%p7 bra 	$L__BB0_13;
	and.b32  	%r17, %r30, 3;
	setp.lt.u32 	%p8, %r4, 4;
	@%p8 bra 	$L__BB0_8;
	add.s32 	%r69, %r103, %r3;
	mul.wide.u32 	%rd21, %r69, 4;
	add.s64 	%rd22, %rd2, %rd21;
	ld.global.u32 	%r70, [%rd22];
	mad.lo.s32 	%r71, %r103, %r31, %r1;
	mul.wide.s32 	%rd23, %r71, 4;
	add.s64 	%rd24, %rd1, %rd23;
	ld.global.u32 	%r72, [%rd24];
	mad.lo.s32 	%r73, %r72, %r70, %r108;
	cvt.u64.u32 	%rd25, %r3;
	cvt.u64.u32 	%rd26, %r103;
	add.s64 	%rd27, %rd26, %rd25;
	shl.b64 	%rd28, %rd27, 2;
	add.s64 	%rd29, %rd2, %rd28;
	ld.global.u32 	%r74, [%rd29+4];
	mul.wide.s32 	%rd30, %r31, 4;
	add.s64 	%rd31, %rd24, %rd30;
	ld.global.u32 	%r75, [%rd31];
	mad.lo.s32 	%r76, %r75, %r74, %r73;
	ld.global.u32 	%r77, [%rd29+8];
	add.s64 	%rd32, %rd31, %rd30;
	ld.global.u32 	%r78, [%rd32];
	mad.lo.s32 	%r79, %r78, %r77, %r76;
	ld.global.u32 	%r80, [%rd29+12];
	add.s64 	%rd33, %rd32, %rd30;
	ld.global.u32 	%r81, [%rd33];
	mad.lo.s32 	%r108, %r81, %r80, %r79;
	add.s32 	%r103, %r103, 4;
$L__BB0_8:
	setp.eq.s32 	%p9, %r17, 0;
	@%p9 bra 	$L__BB0_13;
	setp.eq.s32 	%p10, %r17, 1;
	@%p10 bra 	$L__BB0_11;
	add.s32 	%r83, %r103, %r3;
	mul.wide.u32 	%rd34, %r83, 4;
	add.s64 	%rd35, %rd2, %rd34;
	ld.global.u32 	%r84, [%rd35];
	mad.lo.s32 	%r85, %r103, %r31, %r1;
	mul.wide.s32 	%rd36, %r85, 4;
	add.s64 	%rd37, %rd1, %rd36;
	ld.global.u32 	%r86, [%rd37];
	mad.lo.s32 	%r87, %r86, %r84, %r108;
	cvt.u64.u32 	%rd38, %r3;
	cvt.u64.u32 	%rd39, %r103;
	add.s64 	%rd40, %rd39, %rd38;
	shl.b64 	%rd41, %rd40, 2;
	add.s64 	%rd42, %rd2, %rd41;
	ld.global.u32 	%r88, [%rd42+4];
	mul.wide.s32 	%rd43, %r31, 4;
	add.s64 	%rd44, %rd37, %rd43;
	ld.global.u32 	%r89, [%rd44];
	mad.lo.s32 	%r108, %r89, %r88, %r87;
	add.s32 	%r103, %r103, 2;
$L__BB0_11:
	and.b32  	%r90, %r30, 1;
	setp.eq.b32 	%p11, %r90, 1;
	not.pred 	%p12, %p11;
	@%p12 bra 	$L__BB0_13;
	add.s32 	%r91, %r103, %r3;
	mul.wide.u32 	%rd45, %r91, 4;
	add.s64 	%rd46, %rd2, %rd45;
	ld.global.u32 	%r92, [%rd46];
	mad.lo.s32 	%r93, %r103, %r31, %r1;
	mul.wide.s32 	%rd47, %r93, 4;
	add.s64 	%rd48, %rd1, %rd47;
	ld.global.u32 	%r94, [%rd48];
	mad.lo.s32 	%r108, %r94, %r92, %r108;
$L__BB0_13:
	mad.lo.s32 	%r95, %r31, %r40, %r1;
	cvta.to.global.u64 	%rd49, %rd6;
	mul.wide.s32 	%rd50, %r95, 4;
	add.s64 	%rd51, %rd49, %rd50;
	st.global.u32 	[%rd51], %r108;
$L__BB0_14:
	ret;

}


// ===== COMPILED SASS (sm_100) =====

	.target	sm_100

	.elftype	@"ET_EXEC"


//--------------------- .note.nv.tkinfo           --------------------------
	.section	.note.nv.tkinfo,"",@"SHT_NOTE"
	.sectionflags	@"SHF_NOTE_NV_TKINFO"
	.tkinfo
        /*0018*/ 	.word	0x00000002
        /*0030*/ 	.string	""
        /*0030*/ 	.string	"ptxas"
        /*0030*/ 	.string	"Cuda compilation tools, release 13.0, V13.0.88"
        /*0030*/ 	.string	"Build cuda_13.0.r13.0/compiler.36424714_0"
        /*0030*/ 	.string	"-arch sm_100 -m 64 "



//--------------------- .note.nv.cuinfo           --------------------------
	.section	.note.nv.cuinfo,"",@"SHT_NOTE"
	.sectionflags	@"SHF_NOTE_NV_CUINFO"
        /*0018*/ 	.short	0x0002
        /*001a*/ 	.short	0x0064
        /*001c*/ 	.short	0x0082
	.zero		2


//--------------------- .nv.info                  --------------------------
	.section	.nv.info,"",@"SHT_CUDA_INFO"
	.align	4


	//----- nvinfo : EIATTR_REGCOUNT
	.align		4
        /*0000*/ 	.byte	0x04, 0x2f
        /*0002*/ 	.short	(.L_1 - .L_0)
	.align		4
.L_0:
        /*0004*/ 	.word	index@(_Z19matrix_multi_globalPKiS0_Piiii)
        /*0008*/ 	.word	0x00000020


	//----- nvinfo : EIATTR_FRAME_SIZE
	.align		4
.L_1:
        /*000c*/ 	.byte	0x04, 0x11
        /*000e*/ 	.short	(.L_3 - .L_2)
	.align		4
.L_2:
        /*0010*/ 	.word	index@(_Z19matrix_multi_globalPKiS0_Piiii)
        /*0014*/ 	.word	0x00000000


	//----- nvinfo : EIATTR_MIN_STACK_SIZE
	.align		4
.L_3:
        /*0018*/ 	.byte	0x04, 0x12
        /*001a*/ 	.short	(.L_5 - .L_4)
	.align		4
.L_4:
        /*001c*/ 	.word	index@(_Z19matrix_multi_globalPKiS0_Piiii)
        /*0020*/ 	.word	0x00000000
.L_5:


//--------------------- .nv.compat                --------------------------
	.section	.nv.compat,"",@"SHT_CUDA_COMPAT_INFO"
	.align	4
        /*0000*/ 	.byte	0x02, 0x09, 0x00, 0x00, 0x02, 0x02, 0x01, 0x00, 0x02, 0x05, 0x05, 0x00, 0x03, 0x07, 0x01, 0x01
        /*0010*/ 	.byte	0x02, 0x03, 0x00, 0x00, 0x02, 0x06, 0x01, 0x00, 0x04, 0x0b, 0x08, 0x00, 0x09, 0x00, 0x00, 0x00
        /*0020*/ 	.byte	0x00, 0x00, 0x00, 0x00


//--------------------- .nv.info._Z19matrix_multi_globalPKiS0_Piiii --------------------------
	.section	.nv.info._Z19matrix_multi_globalPKiS0_Piiii,"",@"SHT_CUDA_INFO"
	.sectionflags	@""
	.align	4


	//----- nvinfo : EIATTR_CUDA_API_VERSION
	.align		4
        /*0000*/ 	.byte	0x04, 0x37
        /*0002*/ 	.short	(.L_7 - .L_6)
.L_6:
        /*0004*/ 	.word	0x00000082


	//----- nvinfo : EIATTR_KPARAM_INFO
	.align		4
.L_7:
        /*0008*/ 	.byte	0x04, 0x17
        /*000a*/ 	.short	(.L_9 - .L_8)
.L_8:
        /*000c*/ 	.word	0x00000000
        /*0010*/ 	.short	0x0005
        /*0012*/ 	.short	0x0020
        /*0014*/ 	.byte	0x00, 0xf0, 0x11, 0x00


	//----- nvinfo : EIATTR_KPARAM_INFO
	.align		4
.L_9:
        /*0018*/ 	.byte	0x04, 0x17
        /*001a*/ 	.short	(.L_11 - .L_10)
.L_10:
        /*001c*/ 	.word	0x00000000
        /*0020*/ 	.short	0x0004
        /*0022*/ 	.short	0x001c
        /*0024*/ 	.byte	0x00, 0xf0, 0x11, 0x00


	//----- nvinfo : EIATTR_KPARAM_INFO
	.align		4
.L_11:
        /*0028*/ 	.byte	0x04, 0x17
        /*002a*/ 	.short	(.L_13 - .L_12)
.L_12:
        /*002c*/ 	.word	0x00000000
        /*0030*/ 	.short	0x0003
        /*0032*/ 	.short	0x0018
        /*0034*/ 	.byte	0x00, 0xf0, 0x11, 0x00


	//----- nvinfo : EIATTR_KPARAM_INFO
	.align		4
.L_13:
        /*0038*/ 	.byte	0x04, 0x17
        /*003a*/ 	.short	(.L_15 - .L_14)
.L_14:
        /*003c*/ 	.word	0x00000000
        /*0040*/ 	.short	0x0002
        /*0042*/ 	.short	0x0010
        /*0044*/ 	.byte	0x00, 0xf5, 0x21, 0x00


	//----- nvinfo : EIATTR_KPARAM_INFO
	.align		4
.L_15:
        /*0048*/ 	.byte	0x04, 0x17
        /*004a*/ 	.short	(.L_17 - .L_16)
.L_16:
        /*004c*/ 	.word	0x00000000
        /*0050*/ 	.short	0x0001
        /*0052*/ 	.short	0x0008
        /*0054*/ 	.byte	0x00, 0xf5, 0x21, 0x00


	//----- nvinfo : EIATTR_KPARAM_INFO
	.align		4
.L_17:
        /*0058*/ 	.byte	0x04, 0x17
        /*005a*/ 	.short	(.L_19 - .L_18)
.L_18:
        /*005c*/ 	.word	0x00000000
        /*0060*/ 	.short	0x0000
        /*0062*/ 	.short	0x0000
        /*0064*/ 	.byte	0x00, 0xf5, 0x21, 0x00


	//----- nvinfo : EIATTR_SPARSE_MMA_MASK
	.align		4
.L_19:
        /*0068*/ 	.byte	0x03, 0x50
        /*006a*/ 	.short	0x0000


	//----- nvinfo : EIATTR_MAXREG_COUNT
	.align		4
        /*006c*/ 	.byte	0x03, 0x1b
        /*006e*/ 	.short	0x00ff


	//----- nvinfo : EIATTR_MERCURY_ISA_VERSION
	.align		4
        /*0070*/ 	.byte	0x03, 0x5f
        /*0072*/ 	.short	0x0101


	//----- nvinfo : EIATTR_VRC_CTA_INIT_COUNT
	.align		4
        /*0074*/ 	.byte	0x02, 0x4a
	.zero		1
	.zero		1


	//----- nvinfo : EIATTR_EXIT_INSTR_OFFSETS
	.align		4
        /*0078*/ 	.byte	0x04, 0x1c
        /*007a*/ 	.short	(.L_21 - .L_20)


	//   ....[0]....
.L_20:
        /*007c*/ 	.word	0x000000d0


	//   ....[1]....
        /*0080*/ 	.word	0x000008e0


	//----- nvinfo : EIATTR_CBANK_PARAM_SIZE
	.align		4
.L_21:
        /*0084*/ 	.byte	0x03, 0x19
        /*0086*/ 	.short	0x0024


	//----- nvinfo : EIATTR_PARAM_CBANK
	.align		4
        /*0088*/ 	.byte	0x04, 0x0a
        /*008a*/ 	.short	(.L_23 - .L_22)
	.align		4
.L_22:
        /*008c*/ 	.word	index@(.nv.constant0._Z19matrix_multi_globalPKiS0_Piiii)
        /*0090*/ 	.short	0x0380
        /*0092*/ 	.short	0x0024


	//----- nvinfo : EIATTR_SW_WAR
	.align		4
.L_23:
        /*0094*/ 	.byte	0x04, 0x36
        /*0096*/ 	.short	(.L_25 - .L_24)
.L_24:
        /*0098*/ 	.word	0x00000008
.L_25:


//--------------------- .nv.callgraph             --------------------------
	.section	.nv.callgraph,"",@"SHT_CUDA_CALLGRAPH"
	.align	4
	.sectionentsize	8
	.align		4
        /*0000*/ 	.word	0x00000000
	.align		4
        /*0004*/ 	.word	0xffffffff
	.align		4
        /*0008*/ 	.word	0x00000000
	.align		4
        /*000c*/ 	.word	0xfffffffe
	.align		4
        /*0010*/ 	.word	0x00000000
	.align		4
        /*0014*/ 	.word	0xfffffffd
	.align		4
        /*0018*/ 	.word	0x00000000
	.align		4
        /*001c*/ 	.word	0xfffffffc


//--------------------- .text._Z19matrix_multi_globalPKiS0_Piiii --------------------------
	.section	.text._Z19matrix_multi_globalPKiS0_Piiii,"ax",@progbits
	.align	128
        .global         _Z19matrix_multi_globalPKiS0_Piiii
        .type           _Z19matrix_multi_globalPKiS0_Piiii,@function
        .size           _Z19matrix_multi_globalPKiS0_Piiii,(.L_x_5 - _Z19matrix_multi_globalPKiS0_Piiii)
        .other          _Z19matrix_multi_globalPKiS0_Piiii,@"STO_CUDA_ENTRY STV_DEFAULT"
_Z19matrix_multi_globalPKiS0_Piiii:
.text._Z19matrix_multi_globalPKiS0_Piiii:
[----:B------:R-:W-:Y:S01]  /*0000*/  LDC R1, c[0x0][0x37c] ;  /* 0x0000df00ff017b82 */ /* 0x000fe20000000800 */
[----:B------:R-:W0:Y:S01]  /*0010*/  S2R R0, SR_CTAID.Y ;  /* 0x0000000000007919 */ /* 0x000e220000002600 */
[----:B------:R-:W1:Y:S06]  /*0020*/  LDCU UR4, c[0x0][0x360] ;  /* 0x00006c00ff0477ac */ /* 0x000e6c0008000800 */
[----:B------:R-:W2:Y:S01]  /*0030*/  LDC R17, c[0x0][0x3a0] ;  /* 0x0000e800ff117b82 */ /* 0x000ea20000000800 */
[----:B------:R-:W0:Y:S01]  /*0040*/  S2R R5, SR_TID.Y ;  /* 0x0000000000057919 */ /* 0x000e220000002200 */
[----:B------:R-:W0:Y:S01]  /*0050*/  LDCU UR5, c[0x0][0x364] ;  /* 0x00006c80ff0577ac */ /* 0x000e220008000800 */
[----:B------:R-:W1:Y:S01]  /*0060*/  S2R R16, SR_CTAID.X ;  /* 0x0000000000107919 */ /* 0x000e620000002500 */
[----:B------:R-:W3:Y:S01]  /*0070*/  LDCU UR6, c[0x0][0x398] ;  /* 0x00007300ff0677ac */ /* 0x000ee20008000800 */
[----:B------:R-:W1:Y:S01]  /*0080*/  S2R R3, SR_TID.X ;  /* 0x0000000000037919 */ /* 0x000e620000002100 */
[----:B0-----:R-:W-:-:S05]  /*0090*/  IMAD R0, R0, UR5, R5 ;  /* 0x0000000500007c24 */ /* 0x001fca000f8e0205 */
[----:B---3--:R-:W-:Y:S01]  /*00a0*/  ISETP.GE.AND P0, PT, R0, UR6, PT ;  /* 0x0000000600007c0c */ /* 0x008fe2000bf06270 */
[----:B-1----:R-:W-:-:S05]  /*00b0*/  IMAD R16, R16, UR4, R3 ;  /* 0x0000000410107c24 */ /* 0x002fca000f8e0203 */
[----:B--2---:R-:W-:-:S13]  /*00c0*/  ISETP.GE.OR P0, PT, R16, R17, P0 ;  /* 0x000000111000720c */ /* 0x004fda0000706670 */
[----:B------:R-:W-:Y:S05]  /*00d0*/  @P0 EXIT ;  /* 0x000000000000094d */ /* 0x000fea0003800000 */
[----:B------:R-:W0:Y:S01]  /*00e0*/  LDC R19, c[0x0][0x39c] ;  /* 0x0000e700ff137b82 */ /* 0x000e220000000800 */
[----:B------:R-:W1:Y:S01]  /*00f0*/  LDCU.64 UR4, c[0x0][0x358] ;  /* 0x00006b00ff0477ac */ /* 0x000e620008000a00 */
[----:B------:R-:W-:Y:S01]  /*0100*/  HFMA2 R24, -RZ, RZ, 0, 0 ;  /* 0x00000000ff187431 */ /* 0x000fe200000001ff */
[----:B0-----:R-:W-:-:S13]  /*0110*/  ISETP.GE.AND P0, PT, R19, 0x1, PT ;  /* 0x000000011300780c */ /* 0x001fda0003f06270 */
[----:B-1----:R-:W-:Y:S05]  /*0120*/  @!P0 BRA `(.L_x_0) ;  /* 0x0000000400dc8947 */ /* 0x002fea0003800000 */
[C---:B------:R-:W-:Y:S01]  /*0130*/  ISETP.GE.U32.AND P1, PT, R19.reuse, 0x8, PT ;  /* 0x000000081300780c */ /* 0x040fe20003f26070 */
[----:B------:R-:W-:Y:S01]  /*0140*/  IMAD R20, R0, R19, RZ ;  /* 0x0000001300147224 */ /* 0x000fe200078e02ff */
[----:B------:R-:W-:Y:S02]  /*0150*/  LOP3.LUT R27, R19, 0x7, RZ, 0xc0, !PT ;  /* 0x00000007131b7812 */ /* 0x000fe400078ec0ff */
[----:B------:R-:W-:Y:S02]  /*0160*/  MOV R21, RZ ;  /* 0x000000ff00157202 */ /* 0x000fe40000000f00 */
[----:B------:R-:W-:Y:S02]  /*0170*/  ISETP.NE.AND P0, PT, R27, RZ, PT ;  /* 0x000000ff1b00720c */ /* 0x000fe40003f05270 */
[----:B------:R-:W-:-:S05]  /*0180*/  MOV R24, RZ ;  /* 0x000000ff00187202 */ /* 0x000fca0000000f00 */
[----:B------:R-:W-:Y:S06]  /*0190*/  @!P1 BRA `(.L_x_1) ;  /* 0x0000000000c09947 */ /* 0x000fec0003800000 */
[----:B------:R-:W0:Y:S01]  /*01a0*/  LDC.64 R2, c[0x0][0x380] ;  /* 0x0000e000ff027b82 */ /* 0x000e220000000a00 */
[----:B------:R-:W-:Y:S02]  /*01b0*/  LOP3.LUT R21, R19, 0x7ffffff8, RZ, 0xc0, !PT ;  /* 0x7ffffff813157812 */ /* 0x000fe400078ec0ff */
[----:B------:R-:W-:Y:S02]  /*01c0*/  MOV R24, RZ ;  /* 0x000000ff00187202 */ /* 0x000fe40000000f00 */
[----:B------:R-:W-:Y:S02]  /*01d0*/  MOV R18, R16 ;  /* 0x0000001000127202 */ /* 0x000fe40000000f00 */
[----:B------:R-:W-:Y:S01]  /*01e0*/  IADD3 R22, PT, PT, -R21, RZ, RZ ;  /* 0x000000ff15167210 */ /* 0x000fe20007ffe1ff */
[----:B0-----:R-:W-:-:S03]  /*01f0*/  IMAD.WIDE.U32 R2, R20, 0x4, R2 ;  /* 0x0000000414027825 */ /* 0x001fc600078e0002 */
[----:B------:R-:W-:-:S04]  /*0200*/  IADD3 R4, P1, PT, R2, 0x10, RZ ;  /* 0x0000001002047810 */ /* 0x000fc80007f3e0ff */
[----:B------:R-:W-:-:S09]  /*0210*/  IADD3.X R3, PT, PT, RZ, R3, RZ, P1, !PT ;  /* 0x00000003ff037210 */ /* 0x000fd20000ffe4ff */
.L_x_2:
[----:B------:R-:W0:Y:S01]  /*0220*/  LDC.64 R14, c[0x0][0x388] ;  /* 0x0000e200ff0e7b82 */ /* 0x000e220000000a00 */
[----:B------:R-:W-:-:S05]  /*0230*/  MOV R2, R4 ;  /* 0x0000000400027202 */ /* 0x000fca0000000f00 */
[----:B------:R-:W2:Y:S04]  /*0240*/  LDG.E R25, desc[UR4][R2.64+-0x10] ;  /* 0xfffff00402197981 */ /* 0x000ea8000c1e1900 */
[----:B------:R-:W3:Y:S04]  /*0250*/  LDG.E R23, desc[UR4][R2.64+-0xc] ;  /* 0xfffff40402177981 */ /* 0x000ee8000c1e1900 */
[----:B------:R-:W4:Y:S04]  /*0260*/  LDG.E R29, desc[UR4][R2.64+-0x8] ;  /* 0xfffff804021d7981 */ /* 0x000f28000c1e1900 */
[----:B------:R-:W5:Y:S01]  /*0270*/  LDG.E R28, desc[UR4][R2.64+-0x4] ;  /* 0xfffffc04021c7981 */ /* 0x000f62000c1e1900 */
[----:B0-----:R-:W-:-:S05]  /*0280*/  IMAD.WIDE R14, R18, 0x4, R14 ;  /* 0x00000004120e7825 */ /* 0x001fca00078e020e */
[----:B------:R0:W2:Y:S01]  /*0290*/  LDG.E R26, desc[UR4][R14.64] ;  /* 0x000000040e1a7981 */ /* 0x0000a2000c1e1900 */
[----:B------:R-:W-:-:S04]  /*02a0*/  IMAD.WIDE R12, R17, 0x4, R14 ;  /* 0x00000004110c7825 */ /* 0x000fc800078e020e */
[C---:B------:R-:W-:Y:S02]  /*02b0*/  IMAD.WIDE R4, R17.reuse, 0x4, R12 ;  /* 0x0000000411047825 */ /* 0x040fe400078e020c */
[----:B------:R-:W3:Y:S02]  /*02c0*/  LDG.E R12, desc[UR4][R12.64] ;  /* 0x000000040c0c7981 */ /* 0x000ee4000c1e1900 */
[C---:B------:R-:W-:Y:S02]  /*02d0*/  IMAD.WIDE R8, R17.reuse, 0x4, R4 ;  /* 0x0000000411087825 */ /* 0x040fe400078e0204 */
[----:B------:R-:W4:Y:S02]  /*02e0*/  LDG.E R4, desc[UR4][R4.64] ;  /* 0x0000000404047981 */ /* 0x000f24000c1e1900 */
[C---:B------:R-:W-:Y:S02]  /*02f0*/  IMAD.WIDE R6, R17.reuse, 0x4, R8 ;  /* 0x0000000411067825 */ /* 0x040fe400078e0208 */
[----:B------:R-:W5:Y:S02]  /*0300*/  LDG.E R8, desc[UR4][R8.64] ;  /* 0x0000000408087981 */ /* 0x000f64000c1e1900 */
[----:B------:R-:W-:-:S02]  /*0310*/  IMAD.WIDE R10, R17, 0x4, R6 ;  /* 0x00000004110a7825 */ /* 0x000fc400078e0206 */
[----:B------:R-:W5:Y:S04]  /*0320*/  LDG.E R5, desc[UR4][R2.64] ;  /* 0x0000000402057981 */ /* 0x000f68000c1e1900 */
[----:B------:R-:W5:Y:S01]  /*0330*/  LDG.E R6, desc[UR4][R6.64] ;  /* 0x0000000406067981 */ /* 0x000f62000c1e1900 */
[----:B0-----:R-:W-:-:S03]  /*0340*/  IMAD.WIDE R14, R17, 0x4, R10 ;  /* 0x00000004110e7825 */ /* 0x001fc600078e020a */
[----:B------:R-:W5:Y:S04]  /*0350*/  LDG.E R10, desc[UR4][R10.64] ;  /* 0x000000040a0a7981 */ /* 0x000f68000c1e1900 */
[----:B------:R-:W5:Y:S04]  /*0360*/  LDG.E R13, desc[UR4][R14.64] ;  /* 0x000000040e0d7981 */ /* 0x000f68000c1e1900 */
[----:B------:R-:W5:Y:S04]  /*0370*/  LDG.E R7, desc[UR4][R2.64+0x4] ;  /* 0x0000040402077981 */ /* 0x000f68000c1e1900 */
[----:B------:R-:W5:Y:S01]  /*0380*/  LDG.E R9, desc[UR4][R2.64+0xc] ;  /* 0x00000c0402097981 */ /* 0x000f62000c1e1900 */
[----:B--2---:R-:W-:-:S02]  /*0390*/  IMAD R26, R25, R26, R24 ;  /* 0x0000001a191a7224 */ /* 0x004fc400078e0218 */
[----:B------:R-:W-:Y:S02]  /*03a0*/  IMAD.WIDE R24, R17, 0x4, R14 ;  /* 0x0000000411187825 */ /* 0x000fe400078e020e */
[----:B------:R0:W2:Y:S04]  /*03b0*/  LDG.E R14, desc[UR4][R2.64+0x8] ;  /* 0x00000804020e7981 */ /* 0x0000a8000c1e1900 */
[----:B------:R-:W2:Y:S01]  /*03c0*/  LDG.E R24, desc[UR4][R24.64] ;  /* 0x0000000418187981 */ /* 0x000ea2000c1e1900 */
[----:B---3--:R-:W-:Y:S01]  /*03d0*/  IMAD R12, R23, R12, R26 ;  /* 0x0000000c170c7224 */ /* 0x008fe200078e021a */
[----:B------:R-:W-:-:S03]  /*03e0*/  IADD3 R22, PT, PT, R22, 0x8, RZ ;  /* 0x0000000816167810 */ /* 0x000fc60007ffe0ff */
[----:B----4-:R-:W-:Y:S01]  /*03f0*/  IMAD R29, R29, R4, R12 ;  /* 0x000000041d1d7224 */ /* 0x010fe200078e020c */
[----:B------:R-:W-:-:S03]  /*0400*/  ISETP.NE.AND P1, PT, R22, RZ, PT ;  /* 0x000000ff1600720c */ /* 0x000fc60003f25270 */
[----:B-----5:R-:W-:Y:S01]  /*0410*/  IMAD R8, R28, R8, R29 ;  /* 0x000000081c087224 */ /* 0x020fe200078e021d */
[----:B------:R-:W-:-:S03]  /*0420*/  IADD3 R4, P2, PT, R2, 0x20, RZ ;  /* 0x0000002002047810 */ /* 0x000fc60007f5e0ff */
[----:B------:R-:W-:Y:S01]  /*0430*/  IMAD R5, R5, R6, R8 ;  /* 0x0000000605057224 */ /* 0x000fe200078e0208 */
[----:B0-----:R-:W-:Y:S02]  /*0440*/  IADD3.X R3, PT, PT, RZ, R3, RZ, P2, !PT ;  /* 0x00000003ff037210 */ /* 0x001fe400017fe4ff */
[----:B------:R-:W-:Y:S01]  /*0450*/  LEA R18, R17, R18, 0x3 ;  /* 0x0000001211127211 */ /* 0x000fe200078e18ff */
[----:B------:R-:W-:-:S04]  /*0460*/  IMAD R5, R7, R10, R5 ;  /* 0x0000000a07057224 */ /* 0x000fc800078e0205 */
[----:B--2---:R-:W-:-:S04]  /*0470*/  IMAD R5, R14, R13, R5 ;  /* 0x0000000d0e057224 */ /* 0x004fc800078e0205 */
[----:B------:R-:W-:Y:S01]  /*0480*/  IMAD R24, R9, R24, R5 ;  /* 0x0000001809187224 */ /* 0x000fe200078e0205 */
[----:B------:R-:W-:Y:S06]  /*0490*/  @P1 BRA `(.L_x_2) ;  /* 0xfffffffc00601947 */ /* 0x000fec000383ffff */
.L_x_1:
[----:B------:R-:W-:Y:S05]  /*04a0*/  @!P0 BRA `(.L_x_0) ;  /* 0x0000000000fc8947 */ /* 0x000fea0003800000 */
[----:B------:R-:W-:Y:S02]  /*04b0*/  ISETP.GE.U32.AND P1, PT, R27, 0x4, PT ;  /* 0x000000041b00780c */ /* 0x000fe40003f26070 */
[----:B------:R-:W-:-:S04]  /*04c0*/  LOP3.LUT R14, R19, 0x3, RZ, 0xc0, !PT ;  /* 0x00000003130e7812 */ /* 0x000fc800078ec0ff */
[----:B------:R-:W-:-:S07]  /*04d0*/  ISETP.NE.AND P0, PT, R14, RZ, PT ;  /* 0x000000ff0e00720c */ /* 0x000fce0003f05270 */
[----:B------:R-:W-:Y:S06]  /*04e0*/  @!P1 BRA `(.L_x_3) ;  /* 0x00000000006c9947 */ /* 0x000fec0003800000 */
[----:B------:R-:W0:Y:S01]  /*04f0*/  LDC.64 R4, c[0x0][0x388] ;  /* 0x0000e200ff047b82 */ /* 0x000e220000000a00 */
[----:B------:R-:W1:Y:S01]  /*0500*/  LDCU.64 UR6, c[0x0][0x380] ;  /* 0x00007000ff0677ac */ /* 0x000e620008000a00 */
[----:B------:R-:W-:Y:S01]  /*0510*/  IMAD R7, R21, R17, R16 ;  /* 0x0000001115077224 */ /* 0x000fe200078e0210 */
[CC--:B------:R-:W-:Y:S02]  /*0520*/  IADD3 R3, PT, PT, R20.reuse, R21.reuse, RZ ;  /* 0x0000001514037210 */ /* 0x0c0fe40007ffe0ff */
[----:B------:R-:W-:-:S03]  /*0530*/  IADD3 R8, P1, PT, R20, R21, RZ ;  /* 0x0000001514087210 */ /* 0x000fc60007f3e0ff */
[----:B------:R-:W2:Y:S01]  /*0540*/  LDC.64 R12, c[0x0][0x380] ;  /* 0x0000e000ff0c7b82 */ /* 0x000ea20000000a00 */
[----:B0-----:R-:W-:-:S04]  /*0550*/  IMAD.WIDE R4, R7, 0x4, R4 ;  /* 0x0000000407047825 */ /* 0x001fc800078e0204 */
[----:B------:R-:W-:Y:S02]  /*0560*/  IMAD.WIDE R6, R17, 0x4, R4 ;  /* 0x0000000411067825 */ /* 0x000fe400078e0204 */
[----:B------:R-:W3:Y:S02]  /*0570*/  LDG.E R4, desc[UR4][R4.64] ;  /* 0x0000000404047981 */ /* 0x000ee4000c1e1900 */
[----:B--2---:R-:W-:Y:S01]  /*0580*/  IMAD.WIDE.U32 R12, R3, 0x4, R12 ;  /* 0x00000004030c7825 */ /* 0x004fe200078e000c */
[----:B------:R-:W-:Y:S02]  /*0590*/  IADD3.X R3, PT, PT, RZ, RZ, RZ, P1, !PT ;  /* 0x000000ffff037210 */ /* 0x000fe40000ffe4ff */
[----:B-1----:R-:W-:-:S03]  /*05a0*/  LEA R2, P1, R8, UR6, 0x2 ;  /* 0x0000000608027c11 */ /* 0x002fc6000f8210ff */
[----:B------:R-:W3:Y:S01]  /*05b0*/  LDG.E R13, desc[UR4][R12.64] ;  /* 0x000000040c0d7981 */ /* 0x000ee2000c1e1900 */
[----:B------:R-:W-:Y:S01]  /*05c0*/  LEA.HI.X R3, R8, UR7, R3, 0x2, P1 ;  /* 0x0000000708037c11 */ /* 0x000fe200088f1403 */
[C---:B------:R-:W-:Y:S02]  /*05d0*/  IMAD.WIDE R8, R17.reuse, 0x4, R6 ;  /* 0x0000000411087825 */ /* 0x040fe400078e0206 */
[----:B------:R-:W2:Y:S04]  /*05e0*/  LDG.E R6, desc[UR4][R6.64] ;  /* 0x0000000406067981 */ /* 0x000ea8000c1e1900 */
[----:B------:R-:W2:Y:S01]  /*05f0*/  LDG.E R15, desc[UR4][R2.64+0x4] ;  /* 0x00000404020f7981 */ /* 0x000ea2000c1e1900 */
[----:B------:R-:W-:-:S03]  /*0600*/  IMAD.WIDE R10, R17, 0x4, R8 ;  /* 0x00000004110a7825 */ /* 0x000fc600078e0208 */
[----:B------:R-:W4:Y:S04]  /*0610*/  LDG.E R22, desc[UR4][R8.64] ;  /* 0x0000000408167981 */ /* 0x000f28000c1e1900 */
[----:B------:R-:W4:Y:S04]  /*0620*/  LDG.E R18, desc[UR4][R2.64+0x8] ;  /* 0x0000080402127981 */ /* 0x000f28000c1e1900 */
[----:B------:R-:W5:Y:S04]  /*0630*/  LDG.E R26, desc[UR4][R2.64+0xc] ;  /* 0x00000c04021a7981 */ /* 0x000f68000c1e1900 */
[----:B------:R-:W5:Y:S01]  /*0640*/  LDG.E R10, desc[UR4][R10.64] ;  /* 0x000000040a0a7981 */ /* 0x000f62000c1e1900 */
[----:B------:R-:W-:Y:S01]  /*0650*/  IADD3 R21, PT, PT, R21, 0x4, RZ ;  /* 0x0000000415157810 */ /* 0x000fe20007ffe0ff */
[----:B---3--:R-:W-:-:S04]  /*0660*/  IMAD R24, R13, R4, R24 ;  /* 0x000000040d187224 */ /* 0x008fc800078e0218 */
[----:B--2---:R-:W-:-:S04]  /*0670*/  IMAD R15, R15, R6, R24 ;  /* 0x000000060f0f7224 */ /* 0x004fc800078e0218 */
[----:B----4-:R-:W-:-:S04]  /*0680*/  IMAD R15, R18, R22, R15 ;  /* 0x00000016120f7224 */ /* 0x010fc800078e020f */
[----:B-----5:R-:W-:-:S07]  /*0690*/  IMAD R24, R26, R10, R15 ;  /* 0x0000000a1a187224 */ /* 0x020fce00078e020f */
.L_x_3:
[----:B------:R-:W-:Y:S05]  /*06a0*/  @!P0 BRA `(.L_x_0) ;  /* 0x00000000007c8947 */ /* 0x000fea0003800000 */
[----:B------:R-:W-:Y:S01]  /*06b0*/  ISETP.NE.AND P1, PT, R14, 0x1, PT ;  /* 0x000000010e00780c */ /* 0x000fe20003f25270 */
[----:B------:R-:W0:Y:S01]  /*06c0*/  LDC.64 R10, c[0x0][0x380] ;  /* 0x0000e000ff0a7b82 */ /* 0x000e220000000a00 */
[----:B------:R-:W-:-:S04]  /*06d0*/  LOP3.LUT R19, R19, 0x1, RZ, 0xc0, !PT ;  /* 0x0000000113137812 */ /* 0x000fc800078ec0ff */
[----:B------:R-:W-:-:S03]  /*06e0*/  ISETP.NE.U32.AND P0, PT, R19, 0x1, PT ;  /* 0x000000011300780c */ /* 0x000fc60003f05070 */
[----:B------:R-:W1:Y:S04]  /*06f0*/  LDC.64 R8, c[0x0][0x388] ;  /* 0x0000e200ff087b82 */ /* 0x000e680000000a00 */
[CC--:B------:R-:W-:Y:S02]  /*0700*/  @P1 IADD3 R13, PT, PT, R20.reuse, R21.reuse, RZ ;  /* 0x00000015140d1210 */ /* 0x0c0fe40007ffe0ff */
[----:B------:R-:W-:Y:S02]  /*0710*/  @P1 IADD3 R12, P2, PT, R20, R21, RZ ;  /* 0x00000015140c1210 */ /* 0x000fe40007f5e0ff */
[----:B------:R-:W2:Y:S02]  /*0720*/  @P1 LDC.64 R2, c[0x0][0x380] ;  /* 0x0000e000ff021b82 */ /* 0x000ea40000000a00 */
[----:B------:R-:W-:-:S06]  /*0730*/  @P1 IADD3.X R14, PT, PT, RZ, RZ, RZ, P2, !PT ;  /* 0x000000ffff0e1210 */ /* 0x000fcc00017fe4ff */
[----:B------:R-:W3:Y:S01]  /*0740*/  LDC.64 R4, c[0x0][0x380] ;  /* 0x0000e000ff047b82 */ /* 0x000ee20000000a00 */
[----:B0-----:R-:W-:-:S04]  /*0750*/  @P1 IMAD.WIDE.U32 R10, R13, 0x4, R10 ;  /* 0x000000040d0a1825 */ /* 0x001fc800078e000a */
[C---:B------:R-:W-:Y:S01]  /*0760*/  @P1 IMAD R13, R21.reuse, R17, R16 ;  /* 0x00000011150d1224 */ /* 0x040fe200078e0210 */
[----:B------:R-:W-:Y:S01]  /*0770*/  @P1 IADD3 R21, PT, PT, R21, 0x2, RZ ;  /* 0x0000000215151810 */ /* 0x000fe20007ffe0ff */
[----:B------:R-:W4:Y:S01]  /*0780*/  @P1 LDG.E R11, desc[UR4][R10.64] ;  /* 0x000000040a0b1981 */ /* 0x000f22000c1e1900 */
[----:B------:R-:W0:Y:S01]  /*0790*/  LDC.64 R6, c[0x0][0x388] ;  /* 0x0000e200ff067b82 */ /* 0x000e220000000a00 */
[----:B-1----:R-:W-:Y:S01]  /*07a0*/  @P1 IMAD.WIDE R8, R13, 0x4, R8 ;  /* 0x000000040d081825 */ /* 0x002fe200078e0208 */
[----:B------:R-:W-:Y:S02]  /*07b0*/  @!P0 IADD3 R15, PT, PT, R20, R21, RZ ;  /* 0x00000015140f8210 */ /* 0x000fe40007ffe0ff */
[----:B--2---:R-:W-:Y:S01]  /*07c0*/  @P1 LEA R2, P2, R12, R2, 0x2 ;  /* 0x000000020c021211 */ /* 0x004fe200078410ff */
[----:B------:R-:W-:-:S03]  /*07d0*/  @!P0 IMAD R21, R21, R17, R16 ;  /* 0x0000001115158224 */ /* 0x000fc600078e0210 */
[----:B------:R-:W-:Y:S01]  /*07e0*/  @P1 LEA.HI.X R3, R12, R3, R14, 0x2, P2 ;  /* 0x000000030c031211 */ /* 0x000fe200010f140e */
[----:B------:R-:W-:Y:S01]  /*07f0*/  @P1 IMAD.WIDE R12, R17, 0x4, R8 ;  /* 0x00000004110c1825 */ /* 0x000fe200078e0208 */
[----:B------:R-:W4:Y:S03]  /*0800*/  @P1 LDG.E R14, desc[UR4][R8.64] ;  /* 0x00000004080e1981 */ /* 0x000f26000c1e1900 */
[----:B---3--:R-:W-:Y:S01]  /*0810*/  @!P0 IMAD.WIDE.U32 R4, R15, 0x4, R4 ;  /* 0x000000040f048825 */ /* 0x008fe200078e0004 */
[----:B------:R-:W2:Y:S04]  /*0820*/  @P1 LDG.E R2, desc[UR4][R2.64+0x4] ;  /* 0x0000040402021981 */ /* 0x000ea8000c1e1900 */
[----:B------:R-:W2:Y:S01]  /*0830*/  @P1 LDG.E R12, desc[UR4][R12.64] ;  /* 0x000000040c0c1981 */ /* 0x000ea2000c1e1900 */
[----:B0-----:R-:W-:-:S03]  /*0840*/  @!P0 IMAD.WIDE R6, R21, 0x4, R6 ;  /* 0x0000000415068825 */ /* 0x001fc600078e0206 */
[----:B------:R-:W3:Y:S04]  /*0850*/  @!P0 LDG.E R5, desc[UR4][R4.64] ;  /* 0x0000000404058981 */ /* 0x000ee8000c1e1900 */
[----:B------:R-:W3:Y:S01]  /*0860*/  @!P0 LDG.E R6, desc[UR4][R6.64] ;  /* 0x0000000406068981 */ /* 0x000ee2000c1e1900 */
[----:B----4-:R-:W-:-:S04]  /*0870*/  @P1 IMAD R11, R11, R14, R24 ;  /* 0x0000000e0b0b1224 */ /* 0x010fc800078e0218 */
[----:B--2---:R-:W-:-:S04]  /*0880*/  @P1 IMAD R24, R2, R12, R11 ;  /* 0x0000000c02181224 */ /* 0x004fc800078e020b */
[----:B---3--:R-:W-:-:S07]  /*0890*/  @!P0 IMAD R24, R5, R6, R24 ;  /* 0x0000000605188224 */ /* 0x008fce00078e0218 */
.L_x_0:
[----:B------:R-:W0:Y:S01]  /*08a0*/  LDC.64 R2, c[0x0][0x390] ;  /* 0x0000e400ff027b82 */ /* 0x000e220000000a00 */
[----:B------:R-:W-:-:S04]  /*08b0*/  IMAD R17, R0, R17, R16 ;  /* 0x0000001100117224 */ /* 0x000fc800078e0210 */
[----:B0-----:R-:W-:-:S05]  /*08c0*/  IMAD.WIDE R2, R17, 0x4, R2 ;  /* 0x0000000411027825 */ /* 0x001fca00078e0202 */
[----:B------:R-:W-:Y:S01]  /*08d0*/  STG.E desc[UR4][R2.64], R24 ;  /* 0x0000001802007986 */ /* 0x000fe2000c101904 */
[----:B------:R-:W-:Y:S05]  /*08e0*/  EXIT ;  /* 0x000000000000794d */ /* 0x000fea0003800000 */
.L_x_4:
[----:B------:R-:W-:-:S00]  /*08f0*/  BRA `(.L_x_4) ;  /* 0xfffffffc00fc7947 */ /* 0x000fc0000383ffff */
[----:B------:R-:W-:-:S00]  /*0900*/  NOP ;  /* 0x0000000000007918 */ /* 0x000fc00000000000 */
[----:B------:R-:W-:-:S00]  /*0910*/  NOP ;  /* 0x0000000000007918 */ /* 0x000fc00000000000 */
[----:B------:R-:W-:-:S00]  /*0920*/  NOP ;  /* 0x0000000000007918 */ /* 0x000fc00000000000 */
[----:B------:R-:W-:-:S00]  /*0930*/  NOP ;  /* 0x0000000000007918 */ /* 0x000fc00000000000 */
[----:B------:R-:W-:-:S00]  /*0940*/  NOP ;  /* 0x0000000000007918 */ /* 0x000fc00000000000 */
[----:B------:R-:W-:-:S00]  /*0950*/  NOP ;  /* 0x0000000000007918 */ /* 0x000fc00000000000 */
[----:B------:R-:W-:-:S00]  /*0960*/  NOP ;  /* 0x0000000000007918 */ /* 0x000fc00000000000 */
[----:B------:R-:W-:-:S00]  /*0970*/  NOP ;  /* 0x0000000000007918 */ /* 0x000fc00000000000 */
.L_x_5:


//--------------------- .nv.shared.reserved.0     --------------------------
	.section	.nv.shared.reserved.0,"aw",@nobits
	.weak		__nv_reservedSMEM_offset_0_alias
	.size		__nv_reservedSMEM_offset_0_alias, 0, 64
	.other		__nv_reservedSMEM_offset_0_alias,@"STO_CUDA_RESERVED_SHARED STV_DEFAULT"
__nv_reservedSMEM_offset_0_alias:
	.zero		0
	.zero		64


//--------------------- .nv.constant0._Z19matrix_multi_globalPKiS0_Piiii --------------------------
	.section	.nv.constant0._Z19matrix_multi_globalPKiS0_Piiii,"a",@progbits
	.sectionflags	@""
	.align	4
.nv.constant0._Z19matrix_multi_globalPKiS0_Piiii:
	.zero		932


//--------------------- SYMBOLS --------------------------

	.type		.nv.reservedSmem.offset0,@object
	.size		.nv.reservedSmem.offset0,0x4
